//
// Generated by NVIDIA NVVM Compiler
//
// Compiler Build ID: CL-36424714
// Cuda compilation tools, release 13.0, V13.0.88
// Based on NVVM 20.0.0
//

.version 9.0
.target sm_100
.address_size 64

	// .globl	_Z11init_kernelPii

.visible .entry _Z11init_kernelPii(
	.param .u64 .ptr .align 1 _Z11init_kernelPii_param_0,
	.param .u32 _Z11init_kernelPii_param_1
)
{
	.reg .b32 	%r<11>;
	.reg .b64 	%rd<10>;

	ld.param.u64 	%rd1, [_Z11init_kernelPii_param_0];
	ld.param.u32 	%r1, [_Z11init_kernelPii_param_1];
	cvta.to.global.u64 	%rd2, %rd1;
	mov.u32 	%r2, %ctaid.x;
	mov.u32 	%r3, %tid.y;
	add.s32 	%r4, %r2, %r3;
	mov.u32 	%r5, %tid.x;
	add.s32 	%r6, %r4, %r5;
	mul.wide.u32 	%rd3, %r6, 1664525;
	add.s64 	%rd4, %rd3, 1013904223;
	mul.hi.u64 	%rd5, %rd4, 6148914691236517206;
	mul.lo.s64 	%rd6, %rd5, 3;
	sub.s64 	%rd7, %rd4, %rd6;
	mov.u32 	%r7, %ctaid.y;
	mov.u32 	%r8, %ntid.x;
	mad.lo.s32 	%r9, %r2, %r8, %r5;
	mad.lo.s32 	%r10, %r1, %r7, %r9;
	mul.wide.u32 	%rd8, %r10, 4;
	add.s64 	%rd9, %rd2, %rd8;
	st.global.u32 	[%rd9], %rd7;
	ret;

}
	// .globl	_Z11life_kernelPiS_ii
.visible .entry _Z11life_kernelPiS_ii(
	.param .u64 .ptr .align 1 _Z11life_kernelPiS_ii_param_0,
	.param .u64 .ptr .align 1 _Z11life_kernelPiS_ii_param_1,
	.param .u32 _Z11life_kernelPiS_ii_param_2,
	.param .u32 _Z11life_kernelPiS_ii_param_3
)
{
	.local .align 4 .b8 	__local_depot1[12];
	.reg .b64 	%SP;
	.reg .b64 	%SPL;
	.reg .pred 	%p<5>;
	.reg .b32 	%r<66>;
	.reg .b64 	%rd<43>;

	mov.u64 	%SPL, __local_depot1;
	ld.param.u64 	%rd2, [_Z11life_kernelPiS_ii_param_0];
	ld.param.u64 	%rd1, [_Z11life_kernelPiS_ii_param_1];
	ld.param.u32 	%r10, [_Z11life_kernelPiS_ii_param_2];
	ld.param.u32 	%r11, [_Z11life_kernelPiS_ii_param_3];
	cvta.to.global.u64 	%rd3, %rd2;
	add.u64 	%rd5, %SPL, 0;
	mov.u32 	%r12, %ctaid.x;
	mov.u32 	%r13, %ntid.x;
	mov.u32 	%r14, %tid.x;
	mad.lo.s32 	%r1, %r12, %r13, %r14;
	mov.u32 	%r2, %ctaid.y;
	rem.u32 	%r15, %r1, %r10;
	rem.u32 	%r16, %r2, %r11;
	mul.lo.s32 	%r17, %r16, %r10;
	add.s32 	%r18, %r17, %r15;
	mul.wide.u32 	%rd6, %r18, 4;
	add.s64 	%rd7, %rd3, %rd6;
	ld.global.u32 	%r3, [%rd7];
	mov.b32 	%r19, 0;
	st.local.u32 	[%rd5], %r19;
	st.local.u32 	[%rd5+4], %r19;
	st.local.u32 	[%rd5+8], %r19;
	add.s32 	%r20, %r2, -1;
	rem.u32 	%r21, %r20, %r11;
	mul.lo.s32 	%r22, %r21, %r10;
	add.s32 	%r23, %r2, 1;
	rem.u32 	%r24, %r23, %r11;
	mul.lo.s32 	%r25, %r24, %r10;
	add.s32 	%r26, %r1, -1;
	rem.u32 	%r27, %r26, %r10;
	add.s32 	%r28, %r22, %r27;
	mul.wide.u32 	%rd8, %r28, 4;
	add.s64 	%rd9, %rd3, %rd8;
	ld.global.u32 	%r29, [%rd9];
	mul.wide.s32 	%rd10, %r29, 4;
	add.s64 	%rd11, %rd5, %rd10;
	ld.local.u32 	%r30, [%rd11];
	add.s32 	%r31, %r30, 1;
	st.local.u32 	[%rd11], %r31;
	add.s32 	%r32, %r25, %r27;
	mul.wide.u32 	%rd12, %r32, 4;
	add.s64 	%rd13, %rd3, %rd12;
	ld.global.u32 	%r33, [%rd13];
	mul.wide.s32 	%rd14, %r33, 4;
	add.s64 	%rd15, %rd5, %rd14;
	ld.local.u32 	%r34, [%rd15];
	add.s32 	%r35, %r34, 1;
	st.local.u32 	[%rd15], %r35;
	add.s32 	%r36, %r22, %r15;
	mul.wide.u32 	%rd16, %r36, 4;
	add.s64 	%rd17, %rd3, %rd16;
	ld.global.u32 	%r37, [%rd17];
	mul.wide.s32 	%rd18, %r37, 4;
	add.s64 	%rd19, %rd5, %rd18;
	ld.local.u32 	%r38, [%rd19];
	add.s32 	%r39, %r38, 1;
	st.local.u32 	[%rd19], %r39;
	add.s32 	%r40, %r25, %r15;
	mul.wide.u32 	%rd20, %r40, 4;
	add.s64 	%rd21, %rd3, %rd20;
	ld.global.u32 	%r41, [%rd21];
	mul.wide.s32 	%rd22, %r41, 4;
	add.s64 	%rd23, %rd5, %rd22;
	ld.local.u32 	%r42, [%rd23];
	add.s32 	%r43, %r42, 1;
	st.local.u32 	[%rd23], %r43;
	add.s32 	%r44, %r1, 1;
	rem.u32 	%r45, %r44, %r10;
	add.s32 	%r46, %r22, %r45;
	mul.wide.u32 	%rd24, %r46, 4;
	add.s64 	%rd25, %rd3, %rd24;
	ld.global.u32 	%r47, [%rd25];
	mul.wide.s32 	%rd26, %r47, 4;
	add.s64 	%rd27, %rd5, %rd26;
	ld.local.u32 	%r48, [%rd27];
	add.s32 	%r49, %r48, 1;
	st.local.u32 	[%rd27], %r49;
	add.s32 	%r50, %r25, %r45;
	mul.wide.u32 	%rd28, %r50, 4;
	add.s64 	%rd29, %rd3, %rd28;
	ld.global.u32 	%r51, [%rd29];
	mul.wide.s32 	%rd30, %r51, 4;
	add.s64 	%rd31, %rd5, %rd30;
	ld.local.u32 	%r52, [%rd31];
	add.s32 	%r53, %r52, 1;
	st.local.u32 	[%rd31], %r53;
	add.s32 	%r54, %r27, %r17;
	mul.wide.u32 	%rd32, %r54, 4;
	add.s64 	%rd33, %rd3, %rd32;
	ld.global.u32 	%r55, [%rd33];
	mul.wide.s32 	%rd34, %r55, 4;
	add.s64 	%rd35, %rd5, %rd34;
	ld.local.u32 	%r56, [%rd35];
	add.s32 	%r57, %r56, 1;
	st.local.u32 	[%rd35], %r57;
	add.s32 	%r58, %r45, %r17;
	mul.wide.u32 	%rd36, %r58, 4;
	add.s64 	%rd37, %rd3, %rd36;
	ld.global.u32 	%r59, [%rd37];
	mul.wide.s32 	%rd38, %r59, 4;
	add.s64 	%rd39, %rd5, %rd38;
	ld.local.u32 	%r60, [%rd39];
	add.s32 	%r61, %r60, 1;
	st.local.u32 	[%rd39], %r61;
	ld.local.u32 	%r4, [%rd5+4];
	ld.local.u32 	%r5, [%rd5+8];
	add.s32 	%r6, %r5, %r4;
	setp.ne.s32 	%p1, %r3, 0;
	@%p1 bra 	$L__BB1_2;
	setp.lt.s32 	%p3, %r4, %r5;
	selp.b32 	%r63, 2, 1, %p3;
	setp.eq.s32 	%p4, %r6, 3;
	selp.b32 	%r65, %r63, 0, %p4;
	bra.uni 	$L__BB1_3;
$L__BB1_2:
	and.b32  	%r62, %r6, -2;
	setp.eq.s32 	%p2, %r62, 2;
	selp.b32 	%r65, %r3, 0, %p2;
$L__BB1_3:
	cvta.to.global.u64 	%rd40, %rd1;
	mad.lo.s32 	%r64, %r10, %r2, %r1;
	mul.wide.s32 	%rd41, %r64, 4;
	add.s64 	%rd42, %rd40, %rd41;
	st.global.u32 	[%rd42], %r65;
	ret;

}


// ===== COMPILED SASS (sm_100) =====

	.target	sm_100

	.elftype	@"ET_EXEC"


//--------------------- .note.nv.tkinfo           --------------------------
	.section	.note.nv.tkinfo,"",@"SHT_NOTE"
	.sectionflags	@"SHF_NOTE_NV_TKINFO"
	.tkinfo
        /*0018*/ 	.word	0x00000002
        /*0030*/ 	.string	""
        /*0030*/ 	.string	"ptxas"
        /*0030*/ 	.string	"Cuda compilation tools, release 13.0, V13.0.88"
        /*0030*/ 	.string	"Build cuda_13.0.r13.0/compiler.36424714_0"
        /*0030*/ 	.string	"-arch sm_100 -m 64 "



//--------------------- .note.nv.cuinfo           --------------------------
	.section	.note.nv.cuinfo,"",@"SHT_NOTE"
	.sectionflags	@"SHF_NOTE_NV_CUINFO"
        /*0018*/ 	.short	0x0002
        /*001a*/ 	.short	0x0064
        /*001c*/ 	.short	0x0082
	.zero		2


//--------------------- .nv.info                  --------------------------
	.section	.nv.info,"",@"SHT_CUDA_INFO"
	.align	4


	//----- nvinfo : EIATTR_REGCOUNT
	.align		4
        /*0000*/ 	.byte	0x04, 0x2f
        /*0002*/ 	.short	(.L_1 - .L_0)
	.align		4
.L_0:
        /*0004*/ 	.word	index@(_Z11init_kernelPii)
        /*0008*/ 	.word	0x00000010


	//----- nvinfo : EIATTR_FRAME_SIZE
	.align		4
.L_1:
        /*000c*/ 	.byte	0x04, 0x11
        /*000e*/ 	.short	(.L_3 - .L_2)
	.align		4
.L_2:
        /*0010*/ 	.word	index@(_Z11init_kernelPii)
        /*0014*/ 	.word	0x00000000


	//----- nvinfo : EIATTR_REGCOUNT
	.align		4
.L_3:
        /*0018*/ 	.byte	0x04, 0x2f
        /*001a*/ 	.short	(.L_5 - .L_4)
	.align		4
.L_4:
        /*001c*/ 	.word	index@(_Z11life_kernelPiS_ii)
        /*0020*/ 	.word	0x0000001c


	//----- nvinfo : EIATTR_FRAME_SIZE
	.align		4
.L_5:
        /*0024*/ 	.byte	0x04, 0x11
        /*0026*/ 	.short	(.L_7 - .L_6)
	.align		4
.L_6:
        /*0028*/ 	.word	index@(_Z11life_kernelPiS_ii)
        /*002c*/ 	.word	0x00000000


	//----- nvinfo : EIATTR_MIN_STACK_SIZE
	.align		4
.L_7:
        /*0030*/ 	.byte	0x04, 0x12
        /*0032*/ 	.short	(.L_9 - .L_8)
	.align		4
.L_8:
        /*0034*/ 	.word	index@(_Z11life_kernelPiS_ii)
        /*0038*/ 	.word	0x00000000


	//----- nvinfo : EIATTR_MIN_STACK_SIZE
	.align		4
.L_9:
        /*003c*/ 	.byte	0x04, 0x12
        /*003e*/ 	.short	(.L_11 - .L_10)
	.align		4
.L_10:
        /*0040*/ 	.word	index@(_Z11init_kernelPii)
        /*0044*/ 	.word	0x00000000
.L_11:


//--------------------- .nv.compat                --------------------------
	.section	.nv.compat,"",@"SHT_CUDA_COMPAT_INFO"
	.align	4
        /*0000*/ 	.byte	0x02, 0x09, 0x00, 0x00, 0x02, 0x02, 0x01, 0x00, 0x02, 0x05, 0x05, 0x00, 0x03, 0x07, 0x01, 0x01
        /*0010*/ 	.byte	0x02, 0x03, 0x00, 0x00, 0x02, 0x06, 0x01, 0x00, 0x04, 0x0b, 0x08, 0x00, 0x09, 0x00, 0x00, 0x00
        /*0020*/ 	.byte	0x00, 0x00, 0x00, 0x00


//--------------------- .nv.info._Z11life_kernelPiS_ii --------------------------
	.section	.nv.info._Z11life_kernelPiS_ii,"",@"SHT_CUDA_INFO"
	.sectionflags	@""
	.align	4


	//----- nvinfo : EIATTR_CUDA_API_VERSION
	.align		4
        /*0000*/ 	.byte	0x04, 0x37
        /*0002*/ 	.short	(.L_13 - .L_12)
.L_12:
        /*0004*/ 	.word	0x00000082


	//----- nvinfo : EIATTR_KPARAM_INFO
	.align		4
.L_13:
        /*0008*/ 	.byte	0x04, 0x17
        /*000a*/ 	.short	(.L_15 - .L_14)
.L_14:
        /*000c*/ 	.word	0x00000000
        /*0010*/ 	.short	0x0003
        /*0012*/ 	.short	0x0014
        /*0014*/ 	.byte	0x00, 0xf0, 0x11, 0x00


	//----- nvinfo : EIATTR_KPARAM_INFO
	.align		4
.L_15:
        /*0018*/ 	.byte	0x04, 0x17
        /*001a*/ 	.short	(.L_17 - .L_16)
.L_16:
        /*001c*/ 	.word	0x00000000
        /*0020*/ 	.short	0x0002
        /*0022*/ 	.short	0x0010
        /*0024*/ 	.byte	0x00, 0xf0, 0x11, 0x00


	//----- nvinfo : EIATTR_KPARAM_INFO
	.align		4
.L_17:
        /*0028*/ 	.byte	0x04, 0x17
        /*002a*/ 	.short	(.L_19 - .L_18)
.L_18:
        /*002c*/ 	.word	0x00000000
        /*0030*/ 	.short	0x0001
        /*0032*/ 	.short	0x0008
        /*0034*/ 	.byte	0x00, 0xf5, 0x21, 0x00


	//----- nvinfo : EIATTR_KPARAM_INFO
	.align		4
.L_19:
        /*0038*/ 	.byte	0x04, 0x17
        /*003a*/ 	.short	(.L_21 - .L_20)
.L_20:
        /*003c*/ 	.word	0x00000000
        /*0040*/ 	.short	0x0000
        /*0042*/ 	.short	0x0000
        /*0044*/ 	.byte	0x00, 0xf5, 0x21, 0x00


	//----- nvinfo : EIATTR_SPARSE_MMA_MASK
	.align		4
.L_21:
        /*0048*/ 	.byte	0x03, 0x50
        /*004a*/ 	.short	0x0000


	//----- nvinfo : EIATTR_MAXREG_COUNT
	.align		4
        /*004c*/ 	.byte	0x03, 0x1b
        /*004e*/ 	.short	0x00ff


	//----- nvinfo : EIATTR_MERCURY_ISA_VERSION
	.align		4
        /*0050*/ 	.byte	0x03, 0x5f
        /*0052*/ 	.short	0x0101


	//----- nvinfo : EIATTR_VRC_CTA_INIT_COUNT
	.align		4
        /*0054*/ 	.byte	0x02, 0x4a
	.zero		1
	.zero		1


	//----- nvinfo : EIATTR_EXIT_INSTR_OFFSETS
	.align		4
        /*0058*/ 	.byte	0x04, 0x1c
        /*005a*/ 	.short	(.L_23 - .L_22)


	//   ....[0]....
.L_22:
        /*005c*/ 	.word	0x00000d20


	//----- nvinfo : EIATTR_CBANK_PARAM_SIZE
	.align		4
.L_23:
        /*0060*/ 	.byte	0x03, 0x19
        /*0062*/ 	.short	0x0018


	//----- nvinfo : EIATTR_PARAM_CBANK
	.align		4
        /*0064*/ 	.byte	0x04, 0x0a
        /*0066*/ 	.short	(.L_25 - .L_24)
	.align		4
.L_24:
        /*0068*/ 	.word	index@(.nv.constant0._Z11life_kernelPiS_ii)
        /*006c*/ 	.short	0x0380
        /*006e*/ 	.short	0x0018


	//----- nvinfo : EIATTR_SW_WAR
	.align		4
.L_25:
        /*0070*/ 	.byte	0x04, 0x36
        /*0072*/ 	.short	(.L_27 - .L_26)
.L_26:
        /*0074*/ 	.word	0x00000008
.L_27:


//--------------------- .nv.info._Z11init_kernelPii --------------------------
	.section	.nv.info._Z11init_kernelPii,"",@"SHT_CUDA_INFO"
	.sectionflags	@""
	.align	4


	//----- nvinfo : EIATTR_CUDA_API_VERSION
	.align		4
        /*0000*/ 	.byte	0x04, 0x37
        /*0002*/ 	.short	(.L_29 - .L_28)
.L_28:
        /*0004*/ 	.word	0x00000082


	//----- nvinfo : EIATTR_KPARAM_INFO
	.align		4
.L_29:
        /*0008*/ 	.byte	0x04, 0x17
        /*000a*/ 	.short	(.L_31 - .L_30)
.L_30:
        /*000c*/ 	.word	0x00000000
        /*0010*/ 	.short	0x0001
        /*0012*/ 	.short	0x0008
        /*0014*/ 	.byte	0x00, 0xf0, 0x11, 0x00


	//----- nvinfo : EIATTR_KPARAM_INFO
	.align		4
.L_31:
        /*0018*/ 	.byte	0x04, 0x17
        /*001a*/ 	.short	(.L_33 - .L_32)
.L_32:
        /*001c*/ 	.word	0x00000000
        /*0020*/ 	.short	0x0000
        /*0022*/ 	.short	0x0000
        /*0024*/ 	.byte	0x00, 0xf5, 0x21, 0x00


	//----- nvinfo : EIATTR_SPARSE_MMA_MASK
	.align		4
.L_33:
        /*0028*/ 	.byte	0x03, 0x50
        /*002a*/ 	.short	0x0000


	//----- nvinfo : EIATTR_MAXREG_COUNT
	.align		4
        /*002c*/ 	.byte	0x03, 0x1b
        /*002e*/ 	.short	0x00ff


	//----- nvinfo : EIATTR_MERCURY_ISA_VERSION
	.align		4
        /*0030*/ 	.byte	0x03, 0x5f
        /*0032*/ 	.short	0x0101


	//----- nvinfo : EIATTR_VRC_CTA_INIT_COUNT
	.align		4
        /*0034*/ 	.byte	0x02, 0x4a
	.zero		1
	.zero		1


	//----- nvinfo : EIATTR_EXIT_INSTR_OFFSETS
	.align		4
        /*0038*/ 	.byte	0x04, 0x1c
        /*003a*/ 	.short	(.L_35 - .L_34)


	//   ....[0]....
.L_34:
        /*003c*/ 	.word	0x00000170


	//----- nvinfo : EIATTR_CBANK_PARAM_SIZE
	.align		4
.L_35:
        /*0040*/ 	.byte	0x03, 0x19
        /*0042*/ 	.short	0x000c


	//----- nvinfo : EIATTR_PARAM_CBANK
	.align		4
        /*0044*/ 	.byte	0x04, 0x0a
        /*0046*/ 	.short	(.L_37 - .L_36)
	.align		4
.L_36:
        /*0048*/ 	.word	index@(.nv.constant0._Z11init_kernelPii)
        /*004c*/ 	.short	0x0380
        /*004e*/ 	.short	0x000c


	//----- nvinfo : EIATTR_SW_WAR
	.align		4
.L_37:
        /*0050*/ 	.byte	0x04, 0x36
        /*0052*/ 	.short	(.L_39 - .L_38)
.L_38:
        /*0054*/ 	.word	0x00000008
.L_39:


//--------------------- .nv.callgraph             --------------------------
	.section	.nv.callgraph,"",@"SHT_CUDA_CALLGRAPH"
	.align	4
	.sectionentsize	8
	.align		4
        /*0000*/ 	.word	0x00000000
	.align		4
        /*0004*/ 	.word	0xffffffff
	.align		4
        /*0008*/ 	.word	0x00000000
	.align		4
        /*000c*/ 	.word	0xfffffffe
	.align		4
        /*0010*/ 	.word	0x00000000
	.align		4
        /*0014*/ 	.word	0xfffffffd
	.align		4
        /*0018*/ 	.word	0x00000000
	.align		4
        /*001c*/ 	.word	0xfffffffc


//--------------------- .text._Z11life_kernelPiS_ii --------------------------
	.section	.text._Z11life_kernelPiS_ii,"ax",@progbits
	.align	128
        .global         _Z11life_kernelPiS_ii
        .type           _Z11life_kernelPiS_ii,@function
        .size           _Z11life_kernelPiS_ii,(.L_x_2 - _Z11life_kernelPiS_ii)
        .other          _Z11life_kernelPiS_ii,@"STO_CUDA_ENTRY STV_DEFAULT"
_Z11life_kernelPiS_ii:
.text._Z11life_kernelPiS_ii:
[----:B------:R-:W-:Y:S08]  /*0000*/  LDC R1, c[0x0][0x37c] ;  /* 0x0000df00ff017b82 */ /* 0x000ff00000000800 */
[----:B------:R-:W0:Y:S01]  /*0010*/  LDC.64 R2, c[0x0][0x390] ;  /* 0x0000e400ff027b82 */ /* 0x000e220000000a00 */
[----:B------:R-:W1:Y:S01]  /*0020*/  S2R R10, SR_TID.X ;  /* 0x00000000000a7919 */ /* 0x000e620000002100 */
[----:B------:R-:W2:Y:S06]  /*0030*/  LDCU.64 UR6, c[0x0][0x358] ;  /* 0x00006b00ff0677ac */ /* 0x000eac0008000a00 */
[----:B------:R-:W1:Y:S08]  /*0040*/  S2UR UR4, SR_CTAID.X ;  /* 0x00000000000479c3 */ /* 0x000e700000002500 */
[----:B------:R-:W1:Y:S01]  /*0050*/  LDC R7, c[0x0][0x360] ;  /* 0x0000d800ff077b82 */ /* 0x000e620000000800 */
[----:B0-----:R-:W0:Y:S07]  /*0060*/  I2F.U32.RP R0, R2 ;  /* 0x0000000200007306 */ /* 0x001e2e0000209000 */
[----:B------:R-:W3:Y:S01]  /*0070*/  S2UR UR8, SR_CTAID.Y ;  /* 0x00000000000879c3 */ /* 0x000ee20000002600 */
[----:B------:R-:W-:Y:S01]  /*0080*/  LOP3.LUT R12, RZ, R2, RZ, 0x33, !PT ;  /* 0x00000002ff0c7212 */ /* 0x000fe200078e33ff */
[----:B------:R-:W4:Y:S08]  /*0090*/  I2F.U32.RP R6, R3 ;  /* 0x0000000300067306 */ /* 0x000f300000209000 */
[----:B0-----:R-:W0:Y:S01]  /*00a0*/  MUFU.RCP R0, R0 ;  /* 0x0000000000007308 */ /* 0x001e220000001000 */
[----:B-1----:R-:W-:Y:S01]  /*00b0*/  IMAD R7, R7, UR4, R10 ;  /* 0x0000000407077c24 */ /* 0x002fe2000f8e020a */
[----:B------:R-:W-:-:S03]  /*00c0*/  LOP3.LUT R10, RZ, R3, RZ, 0x33, !PT ;  /* 0x00000003ff0a7212 */ /* 0x000fc600078e33ff */
[----:B------:R-:W-:-:S03]  /*00d0*/  VIADD R23, R7, 0x1 ;  /* 0x0000000107177836 */ /* 0x000fc60000000000 */
[----:B----4-:R-:W1:Y:S01]  /*00e0*/  MUFU.RCP R6, R6 ;  /* 0x0000000600067308 */ /* 0x010e620000001000 */
[----:B---3--:R-:W-:Y:S02]  /*00f0*/  UIADD3 UR4, UPT, UPT, UR8, -0x1, URZ ;  /* 0xffffffff08047890 */ /* 0x008fe4000fffe0ff */
[----:B------:R-:W-:Y:S01]  /*0100*/  UIADD3 UR5, UPT, UPT, UR8, 0x1, URZ ;  /* 0x0000000108057890 */ /* 0x000fe2000fffe0ff */
[----:B0-----:R-:W-:-:S04]  /*0110*/  VIADD R4, R0, 0xffffffe ;  /* 0x0ffffffe00047836 */ /* 0x001fc80000000000 */
[----:B------:R0:W3:Y:S01]  /*0120*/  F2I.FTZ.U32.TRUNC.NTZ R5, R4 ;  /* 0x0000000400057305 */ /* 0x0000e2000021f000 */
[----:B-1----:R-:W-:-:S07]  /*0130*/  VIADD R8, R6, 0xffffffe ;  /* 0x0ffffffe06087836 */ /* 0x002fce0000000000 */
[----:B------:R1:W4:Y:S01]  /*0140*/  F2I.FTZ.U32.TRUNC.NTZ R9, R8 ;  /* 0x0000000800097305 */ /* 0x000322000021f000 */
[----:B0-----:R-:W-:Y:S02]  /*0150*/  HFMA2 R4, -RZ, RZ, 0, 0 ;  /* 0x00000000ff047431 */ /* 0x001fe400000001ff */
[----:B---3--:R-:W-:Y:S02]  /*0160*/  IMAD.MOV R13, RZ, RZ, -R5 ;  /* 0x000000ffff0d7224 */ /* 0x008fe400078e0a05 */
[----:B-1----:R-:W-:Y:S02]  /*0170*/  IMAD.MOV.U32 R8, RZ, RZ, RZ ;  /* 0x000000ffff087224 */ /* 0x002fe400078e00ff */
[----:B------:R-:W-:Y:S01]  /*0180*/  IMAD R13, R13, R2, RZ ;  /* 0x000000020d0d7224 */ /* 0x000fe200078e02ff */
[----:B----4-:R-:W-:-:S03]  /*0190*/  IADD3 R0, PT, PT, RZ, -R9, RZ ;  /* 0x80000009ff007210 */ /* 0x010fc60007ffe0ff */
[----:B------:R-:W-:-:S04]  /*01a0*/  IMAD.HI.U32 R6, R5, R13, R4 ;  /* 0x0000000d05067227 */ /* 0x000fc800078e0004 */
[----:B------:R-:W-:Y:S02]  /*01b0*/  IMAD R11, R0, R3, RZ ;  /* 0x00000003000b7224 */ /* 0x000fe400078e02ff */
[----:B------:R-:W-:Y:S02]  /*01c0*/  VIADD R5, R7, 0xffffffff ;  /* 0xffffffff07057836 */ /* 0x000fe40000000000 */
[----:B------:R-:W-:-:S04]  /*01d0*/  IMAD.HI.U32 R11, R9, R11, R8 ;  /* 0x0000000b090b7227 */ /* 0x000fc800078e0008 */
[----:B------:R-:W-:-:S04]  /*01e0*/  IMAD.HI.U32 R8, R6, R5, RZ ;  /* 0x0000000506087227 */ /* 0x000fc800078e00ff */
[----:B------:R-:W-:Y:S01]  /*01f0*/  IMAD.HI.U32 R0, R11, UR4, RZ ;  /* 0x000000040b007c27 */ /* 0x000fe2000f8e00ff */
[----:B------:R-:W-:-:S03]  /*0200*/  IADD3 R9, PT, PT, -R8, RZ, RZ ;  /* 0x000000ff08097210 */ /* 0x000fc60007ffe1ff */
[----:B------:R-:W-:-:S04]  /*0210*/  IMAD.HI.U32 R4, R11, UR5, RZ ;  /* 0x000000050b047c27 */ /* 0x000fc8000f8e00ff */
[----:B------:R-:W-:Y:S02]  /*0220*/  IMAD.MOV R0, RZ, RZ, -R0 ;  /* 0x000000ffff007224 */ /* 0x000fe400078e0a00 */
[----:B------:R-:W-:Y:S02]  /*0230*/  IMAD.MOV R4, RZ, RZ, -R4 ;  /* 0x000000ffff047224 */ /* 0x000fe400078e0a04 */
[----:B------:R-:W-:Y:S02]  /*0240*/  IMAD R9, R2, R9, R5 ;  /* 0x0000000902097224 */ /* 0x000fe400078e0205 */
[C---:B------:R-:W-:Y:S02]  /*0250*/  IMAD R8, R3.reuse, R0, UR4 ;  /* 0x0000000403087e24 */ /* 0x040fe4000f8e0200 */
[----:B------:R-:W-:Y:S01]  /*0260*/  IMAD R14, R3, R4, UR5 ;  /* 0x00000005030e7e24 */ /* 0x000fe2000f8e0204 */
[----:B------:R-:W-:Y:S01]  /*0270*/  ISETP.GE.U32.AND P2, PT, R9, R2, PT ;  /* 0x000000020900720c */ /* 0x000fe20003f46070 */
[----:B------:R-:W-:Y:S01]  /*0280*/  IMAD.HI.U32 R0, R6, R7, RZ ;  /* 0x0000000706007227 */ /* 0x000fe200078e00ff */
[-C--:B------:R-:W-:Y:S01]  /*0290*/  ISETP.GE.U32.AND P0, PT, R8, R3.reuse, PT ;  /* 0x000000030800720c */ /* 0x080fe20003f06070 */
[----:B------:R-:W0:Y:S01]  /*02a0*/  LDC.64 R4, c[0x0][0x380] ;  /* 0x0000e000ff047b82 */ /* 0x000e220000000a00 */
[----:B------:R-:W-:Y:S01]  /*02b0*/  ISETP.GE.U32.AND P1, PT, R14, R3, PT ;  /* 0x000000030e00720c */ /* 0x000fe20003f26070 */
[----:B------:R-:W-:-:S04]  /*02c0*/  IMAD.MOV R0, RZ, RZ, -R0 ;  /* 0x000000ffff007224 */ /* 0x000fc800078e0a00 */
[----:B------:R-:W-:-:S04]  /*02d0*/  IMAD R13, R2, R0, R7 ;  /* 0x00000000020d7224 */ /* 0x000fc800078e0207 */
[----:B------:R-:W-:Y:S01]  /*02e0*/  @P2 IMAD.IADD R9, R9, 0x1, -R2 ;  /* 0x0000000109092824 */ /* 0x000fe200078e0a02 */
[-C--:B------:R-:W-:Y:S02]  /*02f0*/  ISETP.GE.U32.AND P2, PT, R13, R2.reuse, PT ;  /* 0x000000020d00720c */ /* 0x080fe40003f46070 */
[-C--:B------:R-:W-:Y:S01]  /*0300*/  @P0 IADD3 R8, PT, PT, R8, -R3.reuse, RZ ;  /* 0x8000000308080210 */ /* 0x080fe20007ffe0ff */
[----:B------:R-:W-:Y:S01]  /*0310*/  @P1 IMAD.IADD R14, R14, 0x1, -R3 ;  /* 0x000000010e0e1824 */ /* 0x000fe200078e0a03 */
[----:B------:R-:W-:Y:S02]  /*0320*/  ISETP.GE.U32.AND P5, PT, R9, R2, PT ;  /* 0x000000020900720c */ /* 0x000fe40003fa6070 */
[-C--:B------:R-:W-:Y:S02]  /*0330*/  ISETP.GE.U32.AND P3, PT, R8, R3.reuse, PT ;  /* 0x000000030800720c */ /* 0x080fe40003f66070 */
[----:B------:R-:W-:Y:S02]  /*0340*/  ISETP.GE.U32.AND P4, PT, R14, R3, PT ;  /* 0x000000030e00720c */ /* 0x000fe40003f86070 */
[----:B------:R-:W-:-:S02]  /*0350*/  ISETP.NE.U32.AND P0, PT, R3, RZ, PT ;  /* 0x000000ff0300720c */ /* 0x000fc40003f05070 */
[----:B------:R-:W-:Y:S02]  /*0360*/  ISETP.NE.U32.AND P1, PT, R2, RZ, PT ;  /* 0x000000ff0200720c */ /* 0x000fe40003f25070 */
[----:B------:R-:W-:-:S03]  /*0370*/  @P2 IADD3 R13, PT, PT, R13, -R2, RZ ;  /* 0x800000020d0d2210 */ /* 0x000fc60007ffe0ff */
[----:B------:R-:W-:Y:S01]  /*0380*/  @P5 IMAD.IADD R9, R9, 0x1, -R2 ;  /* 0x0000000109095824 */ /* 0x000fe200078e0a02 */
[----:B------:R-:W-:Y:S02]  /*0390*/  ISETP.GE.U32.AND P2, PT, R13, R2, PT ;  /* 0x000000020d00720c */ /* 0x000fe40003f46070 */
[----:B------:R-:W-:Y:S01]  /*03a0*/  @P3 IADD3 R8, PT, PT, R8, -R3, RZ ;  /* 0x8000000308083210 */ /* 0x000fe20007ffe0ff */
[----:B------:R-:W-:Y:S01]  /*03b0*/  @P4 IMAD.IADD R14, R14, 0x1, -R3 ;  /* 0x000000010e0e4824 */ /* 0x000fe200078e0a03 */
[----:B------:R-:W-:Y:S01]  /*03c0*/  SEL R9, R12, R9, !P1 ;  /* 0x000000090c097207 */ /* 0x000fe20004800000 */
[----:B------:R-:W-:Y:S01]  /*03d0*/  IMAD.HI.U32 R6, R6, R23, RZ ;  /* 0x0000001706067227 */ /* 0x000fe200078e00ff */
[C---:B------:R-:W-:Y:S02]  /*03e0*/  SEL R19, R10.reuse, R8, !P0 ;  /* 0x000000080a137207 */ /* 0x040fe40004000000 */
[----:B------:R-:W-:Y:S02]  /*03f0*/  SEL R15, R10, R14, !P0 ;  /* 0x0000000e0a0f7207 */ /* 0x000fe40004000000 */
[----:B------:R-:W-:Y:S01]  /*0400*/  IADD3 R6, PT, PT, -R6, RZ, RZ ;  /* 0x000000ff06067210 */ /* 0x000fe20007ffe1ff */
[----:B------:R-:W-:-:S02]  /*0410*/  IMAD R17, R19, R2, R9 ;  /* 0x0000000213117224 */ /* 0x000fc400078e0209 */
[----:B------:R-:W-:Y:S02]  /*0420*/  IMAD R21, R15, R2, R9 ;  /* 0x000000020f157224 */ /* 0x000fe400078e0209 */
[----:B------:R-:W-:Y:S02]  /*0430*/  IMAD R25, R2, R6, R23 ;  /* 0x0000000602197224 */ /* 0x000fe400078e0217 */
[----:B0-----:R-:W-:-:S04]  /*0440*/  IMAD.WIDE.U32 R16, R17, 0x4, R4 ;  /* 0x0000000411107825 */ /* 0x001fc800078e0004 */
[----:B------:R-:W-:Y:S01]  /*0450*/  IMAD.WIDE.U32 R20, R21, 0x4, R4 ;  /* 0x0000000415147825 */ /* 0x000fe200078e0004 */
[----:B--2---:R0:W2:Y:S03]  /*0460*/  LDG.E R0, desc[UR6][R16.64] ;  /* 0x0000000610007981 */ /* 0x0040a6000c1e1900 */
[----:B------:R-:W-:Y:S01]  /*0470*/  @P2 IMAD.IADD R13, R13, 0x1, -R2 ;  /* 0x000000010d0d2824 */ /* 0x000fe200078e0a02 */
[----:B------:R-:W-:Y:S01]  /*0480*/  ISETP.GE.U32.AND P2, PT, R25, R2, PT ;  /* 0x000000021900720c */ /* 0x000fe20003f46070 */
[----:B------:R1:W3:Y:S03]  /*0490*/  LDG.E R8, desc[UR6][R20.64] ;  /* 0x0000000614087981 */ /* 0x0002e6000c1e1900 */
[----:B------:R-:W-:-:S05]  /*04a0*/  SEL R13, R12, R13, !P1 ;  /* 0x0000000d0c0d7207 */ /* 0x000fca0004800000 */
[----:B------:R-:W-:-:S04]  /*04b0*/  IMAD R23, R19, R2, R13 ;  /* 0x0000000213177224 */ /* 0x000fc800078e020d */
[----:B------:R-:W-:Y:S02]  /*04c0*/  @P2 IMAD.IADD R25, R25, 0x1, -R2 ;  /* 0x0000000119192824 */ /* 0x000fe400078e0a02 */
[----:B------:R-:W-:-:S03]  /*04d0*/  IMAD.WIDE.U32 R22, R23, 0x4, R4 ;  /* 0x0000000417167825 */ /* 0x000fc600078e0004 */
[----:B------:R-:W-:Y:S02]  /*04e0*/  ISETP.GE.U32.AND P2, PT, R25, R2, PT ;  /* 0x000000021900720c */ /* 0x000fe40003f46070 */
[----:B------:R-:W4:Y:S01]  /*04f0*/  LDG.E R6, desc[UR6][R22.64] ;  /* 0x0000000616067981 */ /* 0x000f22000c1e1900 */
[----:B------:R-:W-:-:S04]  /*0500*/  IMAD.HI.U32 R14, R11, UR8, RZ ;  /* 0x000000080b0e7c27 */ /* 0x000fc8000f8e00ff */
[----:B------:R-:W-:Y:S02]  /*0510*/  IMAD.MOV R14, RZ, RZ, -R14 ;  /* 0x000000ffff0e7224 */ /* 0x000fe400078e0a0e */
[----:B0-----:R-:W-:Y:S02]  /*0520*/  IMAD R17, R15, R2, R13 ;  /* 0x000000020f117224 */ /* 0x001fe400078e020d */
[----:B-1----:R-:W-:Y:S02]  /*0530*/  IMAD R20, R3, R14, UR8 ;  /* 0x0000000803147e24 */ /* 0x002fe4000f8e020e */
[----:B------:R-:W-:Y:S01]  /*0540*/  @P2 IADD3 R25, PT, PT, R25, -R2, RZ ;  /* 0x8000000219192210 */ /* 0x000fe20007ffe0ff */
[----:B------:R-:W-:-:S03]  /*0550*/  IMAD.WIDE.U32 R16, R17, 0x4, R4 ;  /* 0x0000000411107825 */ /* 0x000fc600078e0004 */
[----:B------:R-:W-:Y:S02]  /*0560*/  SEL R21, R12, R25, !P1 ;  /* 0x000000190c157207 */ /* 0x000fe40004800000 */
[----:B------:R-:W-:Y:S01]  /*0570*/  ISETP.GE.U32.AND P1, PT, R20, R3, PT ;  /* 0x000000031400720c */ /* 0x000fe20003f26070 */
[----:B------:R0:W5:Y:S02]  /*0580*/  LDG.E R11, desc[UR6][R16.64] ;  /* 0x00000006100b7981 */ /* 0x000164000c1e1900 */
[----:B------:R-:W-:-:S04]  /*0590*/  IMAD R19, R19, R2, R21 ;  /* 0x0000000213137224 */ /* 0x000fc800078e0215 */
[----:B------:R-:W-:-:S05]  /*05a0*/  IMAD.WIDE.U32 R18, R19, 0x4, R4 ;  /* 0x0000000413127825 */ /* 0x000fca00078e0004 */
[----:B------:R1:W5:Y:S01]  /*05b0*/  LDG.E R12, desc[UR6][R18.64] ;  /* 0x00000006120c7981 */ /* 0x000362000c1e1900 */
[----:B------:R-:W-:Y:S02]  /*05c0*/  @P1 IMAD.IADD R20, R20, 0x1, -R3 ;  /* 0x0000000114141824 */ /* 0x000fe400078e0a03 */
[----:B------:R-:W-:-:S03]  /*05d0*/  IMAD R15, R15, R2, R21 ;  /* 0x000000020f0f7224 */ /* 0x000fc600078e0215 */
[----:B------:R-:W-:Y:S01]  /*05e0*/  ISETP.GE.U32.AND P1, PT, R20, R3, PT ;  /* 0x000000031400720c */ /* 0x000fe20003f26070 */
[----:B------:R-:W-:-:S06]  /*05f0*/  IMAD.WIDE.U32 R14, R15, 0x4, R4 ;  /* 0x000000040f0e7825 */ /* 0x000fcc00078e0004 */
[----:B------:R-:W5:Y:S06]  /*0600*/  LDG.E R14, desc[UR6][R14.64] ;  /* 0x000000060e0e7981 */ /* 0x000f6c000c1e1900 */
[----:B------:R-:W-:-:S05]  /*0610*/  @P1 IMAD.IADD R20, R20, 0x1, -R3 ;  /* 0x0000000114141824 */ /* 0x000fca00078e0a03 */
[----:B------:R-:W-:-:S05]  /*0620*/  SEL R10, R10, R20, !P0 ;  /* 0x000000140a0a7207 */ /* 0x000fca0004000000 */
[----:B0-----:R-:W-:-:S04]  /*0630*/  IMAD R17, R10, R2, R9 ;  /* 0x000000020a117224 */ /* 0x001fc800078e0209 */
[----:B------:R-:W-:-:S05]  /*0640*/  IMAD.WIDE.U32 R16, R17, 0x4, R4 ;  /* 0x0000000411107825 */ /* 0x000fca00078e0004 */
[----:B------:R-:W5:Y:S01]  /*0650*/  LDG.E R3, desc[UR6][R16.64] ;  /* 0x0000000610037981 */ /* 0x000f62000c1e1900 */
[----:B-1----:R-:W-:-:S04]  /*0660*/  IMAD R19, R10, R2, R21 ;  /* 0x000000020a137224 */ /* 0x002fc800078e0215 */
[----:B------:R-:W-:-:S05]  /*0670*/  IMAD.WIDE.U32 R18, R19, 0x4, R4 ;  /* 0x0000000413127825 */ /* 0x000fca00078e0004 */
[----:B------:R-:W5:Y:S01]  /*0680*/  LDG.E R9, desc[UR6][R18.64] ;  /* 0x0000000612097981 */ /* 0x000f62000c1e1900 */
[----:B------:R-:W-:-:S04]  /*0690*/  IMAD R13, R10, R2, R13 ;  /* 0x000000020a0d7224 */ /* 0x000fc800078e020d */
[----:B------:R-:W-:-:S06]  /*06a0*/  IMAD.WIDE.U32 R4, R13, 0x4, R4 ;  /* 0x000000040d047825 */ /* 0x000fcc00078e0004 */
[----:B------:R0:W5:Y:S01]  /*06b0*/  LDG.E R4, desc[UR6][R4.64] ;  /* 0x0000000604047981 */ /* 0x000162000c1e1900 */
[----:B------:R-:W-:Y:S01]  /*06c0*/  UMOV UR4, URZ ;  /* 0x000000ff00047c82 */ /* 0x000fe20008000000 */
[----:B------:R-:W-:Y:S01]  /*06d0*/  IMAD R7, R2, UR8, R7 ;  /* 0x0000000802077c24 */ /* 0x000fe2000f8e0207 */
[----:B------:R-:W-:Y:S01]  /*06e0*/  UIADD3 UR4, UPT, UPT, UR4, 0x1, URZ ;  /* 0x0000000104047890 */ /* 0x000fe2000fffe0ff */
[----:B0-----:R-:W-:Y:S01]  /*06f0*/  HFMA2 R5, -RZ, RZ, 0, 0 ;  /* 0x00000000ff057431 */ /* 0x001fe200000001ff */
[----:B--2---:R-:W-:-:S04]  /*0700*/  SHF.L.U32 R0, R0, 0x2, RZ ;  /* 0x0000000200007819 */ /* 0x004fc800000006ff */
[----:B------:R-:W-:Y:S01]  /*0710*/  ISETP.EQ.AND P0, PT, R0, RZ, PT ;  /* 0x000000ff0000720c */ /* 0x000fe20003f02270 */
[----:B---3--:R-:W-:Y:S01]  /*0720*/  IMAD.SHL.U32 R10, R8, 0x4, RZ ;  /* 0x00000004080a7824 */ /* 0x008fe200078e00ff */
[C---:B------:R-:W-:Y:S01]  /*0730*/  ISETP.EQ.AND P1, PT, R0.reuse, 0x4, PT ;  /* 0x000000040000780c */ /* 0x040fe20003f22270 */
[----:B------:R-:W-:Y:S01]  /*0740*/  IMAD.MOV.U32 R8, RZ, RZ, RZ ;  /* 0x000000ffff087224 */ /* 0x000fe200078e00ff */
[----:B------:R-:W-:Y:S01]  /*0750*/  ISETP.EQ.AND P2, PT, R0, 0x8, PT ;  /* 0x000000080000780c */ /* 0x000fe20003f42270 */
[----:B------:R-:W-:Y:S01]  /*0760*/  IMAD.MOV.U32 R0, RZ, RZ, RZ ;  /* 0x000000ffff007224 */ /* 0x000fe200078e00ff */
[C---:B------:R-:W-:Y:S02]  /*0770*/  ISETP.EQ.AND P3, PT, R10.reuse, RZ, PT ;  /* 0x000000ff0a00720c */ /* 0x040fe40003f62270 */
[C---:B------:R-:W-:Y:S02]  /*0780*/  ISETP.EQ.AND P4, PT, R10.reuse, 0x4, PT ;  /* 0x000000040a00780c */ /* 0x040fe40003f82270 */
[----:B------:R-:W-:-:S03]  /*0790*/  ISETP.EQ.AND P5, PT, R10, 0x8, PT ;  /* 0x000000080a00780c */ /* 0x000fc60003fa2270 */
[----:B------:R-:W-:Y:S02]  /*07a0*/  @P0 IMAD.U32 R8, RZ, RZ, UR4 ;  /* 0x00000004ff080e24 */ /* 0x000fe4000f8e00ff */
[----:B------:R-:W-:Y:S02]  /*07b0*/  @P1 MOV R5, UR4 ;  /* 0x0000000400051c02 */ /* 0x000fe40008000f00 */
[----:B------:R-:W-:Y:S02]  /*07c0*/  @P2 MOV R0, UR4 ;  /* 0x0000000400002c02 */ /* 0x000fe40008000f00 */
[----:B------:R-:W-:Y:S02]  /*07d0*/  @P3 IMAD.MOV.U32 R10, RZ, RZ, R8 ;  /* 0x000000ffff0a3224 */ /* 0x000fe400078e0008 */
[----:B----4-:R-:W-:Y:S02]  /*07e0*/  IMAD.SHL.U32 R6, R6, 0x4, RZ ;  /* 0x0000000406067824 */ /* 0x010fe400078e00ff */
[----:B------:R-:W-:-:S02]  /*07f0*/  @P4 IMAD.MOV.U32 R10, RZ, RZ, R5 ;  /* 0x000000ffff0a4224 */ /* 0x000fc400078e0005 */
[----:B------:R-:W-:Y:S01]  /*0800*/  @P5 IMAD.MOV.U32 R10, RZ, RZ, R0 ;  /* 0x000000ffff0a5224 */ /* 0x000fe200078e0000 */
[C---:B------:R-:W-:Y:S02]  /*0810*/  ISETP.EQ.AND P0, PT, R6.reuse, RZ, PT ;  /* 0x000000ff0600720c */ /* 0x040fe40003f02270 */
[C---:B------:R-:W-:Y:S02]  /*0820*/  ISETP.EQ.AND P1, PT, R6.reuse, 0x4, PT ;  /* 0x000000040600780c */ /* 0x040fe40003f22270 */
[----:B------:R-:W-:Y:S02]  /*0830*/  ISETP.EQ.AND P2, PT, R6, 0x8, PT ;  /* 0x000000080600780c */ /* 0x000fe40003f42270 */
[----:B------:R-:W-:-:S05]  /*0840*/  IADD3 R10, PT, PT, R10, 0x1, RZ ;  /* 0x000000010a0a7810 */ /* 0x000fca0007ffe0ff */
[--C-:B------:R-:W-:Y:S01]  /*0850*/  @P3 IMAD.MOV.U32 R8, RZ, RZ, R10.reuse ;  /* 0x000000ffff083224 */ /* 0x100fe200078e000a */
[----:B-----5:R-:W-:Y:S01]  /*0860*/  SHF.L.U32 R11, R11, 0x2, RZ ;  /* 0x000000020b0b7819 */ /* 0x020fe200000006ff */
[--C-:B------:R-:W-:Y:S02]  /*0870*/  @P4 IMAD.MOV.U32 R5, RZ, RZ, R10.reuse ;  /* 0x000000ffff054224 */ /* 0x100fe400078e000a */
[----:B------:R-:W-:Y:S01]  /*0880*/  @P5 IMAD.MOV.U32 R0, RZ, RZ, R10 ;  /* 0x000000ffff005224 */ /* 0x000fe200078e000a */
[----:B------:R-:W-:Y:S01]  /*0890*/  @P0 MOV R6, R8 ;  /* 0x0000000800060202 */ /* 0x000fe20000000f00 */
[----:B------:R-:W-:Y:S01]  /*08a0*/  @P1 IMAD.MOV.U32 R6, RZ, RZ, R5 ;  /* 0x000000ffff061224 */ /* 0x000fe200078e0005 */
[C---:B------:R-:W-:Y:S02]  /*08b0*/  ISETP.EQ.AND P3, PT, R11.reuse, RZ, PT ;  /* 0x000000ff0b00720c */ /* 0x040fe40003f62270 */
[----:B------:R-:W-:Y:S02]  /*08c0*/  @P2 MOV R6, R0 ;  /* 0x0000000000062202 */ /* 0x000fe40000000f00 */
[----:B------:R-:W-:-:S02]  /*08d0*/  ISETP.EQ.AND P4, PT, R11, 0x4, PT ;  /* 0x000000040b00780c */ /* 0x000fc40003f82270 */
[----:B------:R-:W-:Y:S01]  /*08e0*/  ISETP.EQ.AND P5, PT, R11, 0x8, PT ;  /* 0x000000080b00780c */ /* 0x000fe20003fa2270 */
[----:B------:R-:W-:Y:S01]  /*08f0*/  VIADD R10, R6, 0x1 ;  /* 0x00000001060a7836 */ /* 0x000fe20000000000 */
[----:B------:R-:W-:-:S03]  /*0900*/  SHF.L.U32 R12, R12, 0x2, RZ ;  /* 0x000000020c0c7819 */ /* 0x000fc600000006ff */
[--C-:B------:R-:W-:Y:S01]  /*0910*/  @P1 IMAD.MOV.U32 R5, RZ, RZ, R10.reuse ;  /* 0x000000ffff051224 */ /* 0x100fe200078e000a */
[----:B------:R-:W-:Y:S01]  /*0920*/  @P0 MOV R8, R10 ;  /* 0x0000000a00080202 */ /* 0x000fe20000000f00 */
[----:B------:R-:W-:Y:S01]  /*0930*/  @P2 IMAD.MOV.U32 R0, RZ, RZ, R10 ;  /* 0x000000ffff002224 */ /* 0x000fe200078e000a */
[C---:B------:R-:W-:Y:S02]  /*0940*/  ISETP.EQ.AND P0, PT, R12.reuse, RZ, PT ;  /* 0x000000ff0c00720c */ /* 0x040fe40003f02270 */
[----:B------:R-:W-:Y:S01]  /*0950*/  @P3 MOV R6, R8 ;  /* 0x0000000800063202 */ /* 0x000fe20000000f00 */
[----:B------:R-:W-:Y:S01]  /*0960*/  @P4 IMAD.MOV.U32 R6, RZ, RZ, R5 ;  /* 0x000000ffff064224 */ /* 0x000fe200078e0005 */
[C---:B------:R-:W-:Y:S02]  /*0970*/  ISETP.EQ.AND P2, PT, R12.reuse, 0x4, PT ;  /* 0x000000040c00780c */ /* 0x040fe40003f42270 */
[----:B------:R-:W-:Y:S02]  /*0980*/  @P5 MOV R6, R0 ;  /* 0x0000000000065202 */ /* 0x000fe40000000f00 */
[----:B------:R-:W-:-:S02]  /*0990*/  ISETP.EQ.AND P1, PT, R12, 0x8, PT ;  /* 0x000000080c00780c */ /* 0x000fc40003f22270 */
[----:B------:R-:W-:Y:S01]  /*09a0*/  SHF.L.U32 R14, R14, 0x2, RZ ;  /* 0x000000020e0e7819 */ /* 0x000fe200000006ff */
[----:B------:R-:W-:-:S04]  /*09b0*/  VIADD R10, R6, 0x1 ;  /* 0x00000001060a7836 */ /* 0x000fc80000000000 */
[--C-:B------:R-:W-:Y:S01]  /*09c0*/  @P4 IMAD.MOV.U32 R5, RZ, RZ, R10.reuse ;  /* 0x000000ffff054224 */ /* 0x100fe200078e000a */
[----:B------:R-:W-:Y:S01]  /*09d0*/  @P3 MOV R8, R10 ;  /* 0x0000000a00083202 */ /* 0x000fe20000000f00 */
[----:B------:R-:W-:Y:S01]  /*09e0*/  @P5 IMAD.MOV.U32 R0, RZ, RZ, R10 ;  /* 0x000000ffff005224 */ /* 0x000fe200078e000a */
[C---:B------:R-:W-:Y:S02]  /*09f0*/  ISETP.EQ.AND P4, PT, R14.reuse, RZ, PT ;  /* 0x000000ff0e00720c */ /* 0x040fe40003f82270 */
[----:B------:R-:W-:Y:S01]  /*0a00*/  @P0 MOV R6, R8 ;  /* 0x0000000800060202 */ /* 0x000fe20000000f00 */
[----:B------:R-:W-:Y:S01]  /*0a10*/  @P2 IMAD.MOV.U32 R6, RZ, RZ, R5 ;  /* 0x000000ffff062224 */ /* 0x000fe200078e0005 */
[----:B------:R-:W-:Y:S02]  /*0a20*/  @P1 MOV R6, R0 ;  /* 0x0000000000061202 */ /* 0x000fe40000000f00 */
[C---:B------:R-:W-:Y:S02]  /*0a30*/  ISETP.EQ.AND P3, PT, R14.reuse, 0x4, PT ;  /* 0x000000040e00780c */ /* 0x040fe40003f62270 */
        /* <DEDUP_REMOVED lines=23> */
[----:B------:R-:W-:-:S04]  /*0bb0*/  VIADD R6, R3, 0x1 ;  /* 0x0000000103067836 */ /* 0x000fc80000000000 */
[--C-:B------:R-:W-:Y:S01]  /*0bc0*/  @P2 IMAD.MOV.U32 R5, RZ, RZ, R6.reuse ;  /* 0x000000ffff052224 */ /* 0x100fe200078e0006 */
[----:B------:R-:W-:Y:S01]  /*0bd0*/  @P0 MOV R8, R6 ;  /* 0x0000000600080202 */ /* 0x000fe20000000f00 */
[----:B------:R-:W-:Y:S01]  /*0be0*/  @P1 IMAD.MOV.U32 R0, RZ, RZ, R6 ;  /* 0x000000ffff001224 */ /* 0x000fe200078e0006 */
[----:B------:R-:W-:Y:S02]  /*0bf0*/  ISETP.NE.AND P0, PT, R4, RZ, PT ;  /* 0x000000ff0400720c */ /* 0x000fe40003f05270 */
[----:B------:R-:W-:Y:S02]  /*0c00*/  @P5 MOV R3, R8 ;  /* 0x0000000800035202 */ /* 0x000fe40000000f00 */
[----:B------:R-:W-:Y:S01]  /*0c10*/  @P3 MOV R3, R5 ;  /* 0x0000000500033202 */ /* 0x000fe20000000f00 */
[----:B------:R-:W-:Y:S01]  /*0c20*/  @P4 IMAD.MOV.U32 R3, RZ, RZ, R0 ;  /* 0x000000ffff034224 */ /* 0x000fe200078e0000 */
[----:B------:R-:W0:Y:S04]  /*0c30*/  LDC.64 R8, c[0x0][0x388] ;  /* 0x0000e200ff087b82 */ /* 0x000e280000000a00 */
[----:B------:R-:W-:-:S04]  /*0c40*/  IADD3 R3, PT, PT, R3, 0x1, RZ ;  /* 0x0000000103037810 */ /* 0x000fc80007ffe0ff */
[----:B------:R-:W-:Y:S01]  /*0c50*/  @P4 MOV R0, R3 ;  /* 0x0000000300004202 */ /* 0x000fe20000000f00 */
[----:B------:R-:W-:-:S04]  /*0c60*/  @P3 IMAD.MOV.U32 R5, RZ, RZ, R3 ;  /* 0x000000ffff053224 */ /* 0x000fc800078e0003 */
[C---:B------:R-:W-:Y:S01]  /*0c70*/  IMAD.IADD R3, R5.reuse, 0x1, R0 ;  /* 0x0000000105037824 */ /* 0x040fe200078e0200 */
[----:B------:R-:W-:Y:S02]  /*0c80*/  @!P0 ISETP.GE.AND P1, PT, R5, R0, PT ;  /* 0x000000000500820c */ /* 0x000fe40003f26270 */
[----:B------:R-:W-:Y:S02]  /*0c90*/  @!P0 MOV R0, 0x2 ;  /* 0x0000000200008802 */ /* 0x000fe40000000f00 */
[C---:B------:R-:W-:Y:S02]  /*0ca0*/  @!P0 ISETP.NE.AND P2, PT, R3.reuse, 0x3, PT ;  /* 0x000000030300880c */ /* 0x040fe40003f45270 */
[----:B------:R-:W-:Y:S02]  /*0cb0*/  @P0 LOP3.LUT R3, R3, 0xfffffffe, RZ, 0xc0, !PT ;  /* 0xfffffffe03030812 */ /* 0x000fe400078ec0ff */
[----:B------:R-:W-:Y:S02]  /*0cc0*/  @!P0 SEL R0, R0, 0x1, !P1 ;  /* 0x0000000100008807 */ /* 0x000fe40004800000 */
[----:B------:R-:W-:Y:S01]  /*0cd0*/  @P0 ISETP.NE.AND P1, PT, R3, 0x2, PT ;  /* 0x000000020300080c */ /* 0x000fe20003f25270 */
[----:B0-----:R-:W-:Y:S01]  /*0ce0*/  IMAD.WIDE R2, R7, 0x4, R8 ;  /* 0x0000000407027825 */ /* 0x001fe200078e0208 */
[----:B------:R-:W-:-:S02]  /*0cf0*/  @!P0 SEL R5, R0, RZ, !P2 ;  /* 0x000000ff00058207 */ /* 0x000fc40005000000 */
[----:B------:R-:W-:-:S05]  /*0d00*/  @P0 SEL R5, R4, RZ, !P1 ;  /* 0x000000ff04050207 */ /* 0x000fca0004800000 */
[----:B------:R-:W-:Y:S01]  /*0d10*/  STG.E desc[UR6][R2.64], R5 ;  /* 0x0000000502007986 */ /* 0x000fe2000c101906 */
[----:B------:R-:W-:Y:S05]  /*0d20*/  EXIT ;  /* 0x000000000000794d */ /* 0x000fea0003800000 */
.L_x_0:
[----:B------:R-:W-:-:S00]  /*0d30*/  BRA `(.L_x_0) ;  /* 0xfffffffc00fc7947 */ /* 0x000fc0000383ffff */
[----:B------:R-:W-:-:S00]  /*0d40*/  NOP ;  /* 0x0000000000007918 */ /* 0x000fc00000000000 */
        /* <DEDUP_REMOVED lines=11> */
.L_x_2:


//--------------------- .text._Z11init_kernelPii  --------------------------
	.section	.text._Z11init_kernelPii,"ax",@progbits
	.align	128
        .global         _Z11init_kernelPii
        .type           _Z11init_kernelPii,@function
        .size           _Z11init_kernelPii,(.L_x_3 - _Z11init_kernelPii)
        .other          _Z11init_kernelPii,@"STO_CUDA_ENTRY STV_DEFAULT"
_Z11init_kernelPii:
.text._Z11init_kernelPii:
[----:B------:R-:W-:Y:S01]  /*0000*/  LDC R1, c[0x0][0x37c] ;  /* 0x0000df00ff017b82 */ /* 0x000fe20000000800 */
[----:B------:R-:W0:Y:S07]  /*0010*/  S2R R5, SR_TID.Y ;  /* 0x0000000000057919 */ /* 0x000e2e0000002200 */
[----:B------:R-:W0:Y:S01]  /*0020*/  S2UR UR6, SR_CTAID.X ;  /* 0x00000000000679c3 */ /* 0x000e220000002500 */
[----:B------:R-:W-:Y:S01]  /*0030*/  HFMA2 R2, -RZ, RZ, 1.107421875, -15096 ;  /* 0x3c6ef35fff027431 */ /* 0x000fe200000001ff */
[----:B------:R-:W-:Y:S01]  /*0040*/  MOV R3, 0x0 ;  /* 0x0000000000037802 */ /* 0x000fe20000000f00 */
[----:B------:R-:W0:Y:S01]  /*0050*/  S2R R0, SR_TID.X ;  /* 0x0000000000007919 */ /* 0x000e220000002100 */
[----:B------:R-:W1:Y:S04]  /*0060*/  LDCU.64 UR4, c[0x0][0x358] ;  /* 0x00006b00ff0477ac */ /* 0x000e680008000a00 */
[----:B------:R-:W2:Y:S08]  /*0070*/  LDC R11, c[0x0][0x360] ;  /* 0x0000d800ff0b7b82 */ /* 0x000eb00000000800 */
[----:B------:R-:W3:Y:S08]  /*0080*/  S2UR UR7, SR_CTAID.Y ;  /* 0x00000000000779c3 */ /* 0x000ef00000002600 */
[----:B------:R-:W3:Y:S08]  /*0090*/  LDC R13, c[0x0][0x388] ;  /* 0x0000e200ff0d7b82 */ /* 0x000ef00000000800 */
[----:B------:R-:W4:Y:S01]  /*00a0*/  LDC.64 R8, c[0x0][0x380] ;  /* 0x0000e000ff087b82 */ /* 0x000f220000000a00 */
[----:B0-----:R-:W-:Y:S01]  /*00b0*/  IADD3 R5, PT, PT, R0, UR6, R5 ;  /* 0x0000000600057c10 */ /* 0x001fe2000fffe005 */
[----:B--2---:R-:W-:-:S04]  /*00c0*/  IMAD R0, R11, UR6, R0 ;  /* 0x000000060b007c24 */ /* 0x004fc8000f8e0200 */
[----:B------:R-:W-:-:S06]  /*00d0*/  IMAD.WIDE.U32 R2, R5, 0x19660d, R2 ;  /* 0x0019660d05027825 */ /* 0x000fcc00078e0002 */
[----:B------:R-:W-:-:S04]  /*00e0*/  IMAD.WIDE.U32 R6, R3, 0x55555556, RZ ;  /* 0x5555555603067825 */ /* 0x000fc800078e00ff */
[----:B------:R-:W-:-:S04]  /*00f0*/  IMAD.WIDE.U32 R4, R2, 0x55555556, RZ ;  /* 0x5555555602047825 */ /* 0x000fc800078e00ff */
[----:B------:R-:W-:-:S03]  /*0100*/  IMAD.WIDE.U32 R6, R2, 0x55555555, R6 ;  /* 0x5555555502067825 */ /* 0x000fc600078e0006 */
[----:B------:R-:W-:Y:S01]  /*0110*/  IADD3 RZ, P0, PT, R5, R6, RZ ;  /* 0x0000000605ff7210 */ /* 0x000fe20007f1e0ff */
[----:B---3--:R-:W-:-:S04]  /*0120*/  IMAD R5, R13, UR7, R0 ;  /* 0x000000070d057c24 */ /* 0x008fc8000f8e0200 */
[----:B------:R-:W-:Y:S02]  /*0130*/  IMAD.X R7, R3, 0x55555555, R7, P0 ;  /* 0x5555555503077824 */ /* 0x000fe400000e0607 */
[----:B----4-:R-:W-:-:S04]  /*0140*/  IMAD.WIDE.U32 R4, R5, 0x4, R8 ;  /* 0x0000000405047825 */ /* 0x010fc800078e0008 */
[----:B------:R-:W-:-:S05]  /*0150*/  IMAD R7, R7, -0x3, R2 ;  /* 0xfffffffd07077824 */ /* 0x000fca00078e0202 */
[----:B-1----:R-:W-:Y:S01]  /*0160*/  STG.E desc[UR4][R4.64], R7 ;  /* 0x0000000704007986 */ /* 0x002fe2000c101904 */
[----:B------:R-:W-:Y:S05]  /*0170*/  EXIT ;  /* 0x000000000000794d */ /* 0x000fea0003800000 */
.L_x_1:
        /* <DEDUP_REMOVED lines=16> */
.L_x_3:


//--------------------- .nv.shared.reserved.0     --------------------------
	.section	.nv.shared.reserved.0,"aw",@nobits
	.weak		__nv_reservedSMEM_offset_0_alias
	.size		__nv_reservedSMEM_offset_0_alias, 0, 64
	.other		__nv_reservedSMEM_offset_0_alias,@"STO_CUDA_RESERVED_SHARED STV_DEFAULT"
__nv_reservedSMEM_offset_0_alias:
	.zero		0
	.zero		64


//--------------------- .nv.constant0._Z11life_kernelPiS_ii --------------------------
	.section	.nv.constant0._Z11life_kernelPiS_ii,"a",@progbits
	.sectionflags	@""
	.align	4
.nv.constant0._Z11life_kernelPiS_ii:
	.zero		920


//--------------------- .nv.constant0._Z11init_kernelPii --------------------------
	.section	.nv.constant0._Z11init_kernelPii,"a",@progbits
	.sectionflags	@""
	.align	4
.nv.constant0._Z11init_kernelPii:
	.zero		908


//--------------------- SYMBOLS --------------------------

	.type		.nv.reservedSmem.offset0,@object
	.size		.nv.reservedSmem.offset0,0x4
